	.headerflags	@"EF_CUDA_TEXMODE_UNIFIED EF_CUDA_64BIT_ADDRESS EF_CUDA_ACCELERATORS EF_CUDA_SM90 EF_CUDA_VIRTUAL_SM(EF_CUDA_SM90)"
	.elftype	@"ET_EXEC"


//--------------------- .nv.info                  --------------------------
	.section	.nv.info,"",@"SHT_CUDA_INFO"
	.align	4


	//----- nvinfo : EIATTR_REGCOUNT
	.align		4
        /*0000*/ 	.byte	0x04, 0x2f
        /*0002*/ 	.short	(.L_1 - .L_0)
	.align		4
.L_0:
        /*0004*/ 	.word	index@(triton_poi_fused_add_clamp_15)
        /*0008*/ 	.word	0x00000008


	//----- nvinfo : EIATTR_MIN_STACK_SIZE
	.align		4
.L_1:
        /*000c*/ 	.byte	0x04, 0x12
        /*000e*/ 	.short	(.L_3 - .L_2)
	.align		4
.L_2:
        /*0010*/ 	.word	index@(triton_poi_fused_add_clamp_15)
        /*0014*/ 	.word	0x00000000


	//----- nvinfo : EIATTR_FRAME_SIZE
	.align		4
.L_3:
        /*0018*/ 	.byte	0x04, 0x11
        /*001a*/ 	.short	(.L_5 - .L_4)
	.align		4
.L_4:
        /*001c*/ 	.word	index@(triton_poi_fused_add_clamp_15)
        /*0020*/ 	.word	0x00000000


	//----- nvinfo : EIATTR_MIN_STACK_SIZE
	.align		4
.L_5:
        /*0024*/ 	.byte	0x04, 0x12
        /*0026*/ 	.short	(.L_7 - .L_6)
	.align		4
.L_6:
        /*0028*/ 	.word	index@(triton_poi_fused_add_clamp_15)
        /*002c*/ 	.word	0x00000000
.L_7:


//--------------------- .nv.info.triton_poi_fused_add_clamp_15 --------------------------
	.section	.nv.info.triton_poi_fused_add_clamp_15,"",@"SHT_CUDA_INFO"
	.sectionflags	@""
	.align	4


	//----- nvinfo : EIATTR_CUDA_API_VERSION
	.align		4
        /*0000*/ 	.byte	0x04, 0x37
        /*0002*/ 	.short	(.L_9 - .L_8)
.L_8:
        /*0004*/ 	.word	0x0000007c


	//----- nvinfo : EIATTR_KPARAM_INFO
	.align		4
.L_9:
        /*0008*/ 	.byte	0x04, 0x17
        /*000a*/ 	.short	(.L_11 - .L_10)
.L_10:
        /*000c*/ 	.word	0x00000000
        /*0010*/ 	.short	0x0001
        /*0012*/ 	.short	0x0008
        /*0014*/ 	.byte	0x00, 0xf0, 0x11, 0x00


	//----- nvinfo : EIATTR_KPARAM_INFO
	.align		4
.L_11:
        /*0018*/ 	.byte	0x04, 0x17
        /*001a*/ 	.short	(.L_13 - .L_12)
.L_12:
        /*001c*/ 	.word	0x00000000
        /*0020*/ 	.short	0x0000
        /*0022*/ 	.short	0x0000
        /*0024*/ 	.byte	0x00, 0xf4, 0x21, 0x00


	//----- nvinfo : EIATTR_SPARSE_MMA_MASK
	.align		4
.L_13:
        /*0028*/ 	.byte	0x03, 0x50
        /*002a*/ 	.short	0x0000


	//----- nvinfo : EIATTR_MAXREG_COUNT
	.align		4
        /*002c*/ 	.byte	0x03, 0x1b
        /*002e*/ 	.short	0x00ff


	//----- nvinfo : EIATTR_EXIT_INSTR_OFFSETS
	.align		4
        /*0030*/ 	.byte	0x04, 0x1c
        /*0032*/ 	.short	(.L_15 - .L_14)


	//   ....[0]....
.L_14:
        /*0034*/ 	.word	0x00000100


	//   ....[1]....
        /*0038*/ 	.word	0x00000130


	//----- nvinfo : EIATTR_REQNTID
	.align		4
.L_15:
        /*003c*/ 	.byte	0x04, 0x10
        /*003e*/ 	.short	(.L_17 - .L_16)
.L_16:
        /*0040*/ 	.word	0x00000020
        /*0044*/ 	.word	0x00000001
        /*0048*/ 	.word	0x00000001


	//----- nvinfo : EIATTR_CBANK_PARAM_SIZE
	.align		4
.L_17:
        /*004c*/ 	.byte	0x03, 0x19
        /*004e*/ 	.short	0x000c


	//----- nvinfo : EIATTR_PARAM_CBANK
	.align		4
        /*0050*/ 	.byte	0x04, 0x0a
        /*0052*/ 	.short	(.L_19 - .L_18)
	.align		4
.L_18:
        /*0054*/ 	.word	index@(.nv.constant0.triton_poi_fused_add_clamp_15)
        /*0058*/ 	.short	0x0210
        /*005a*/ 	.short	0x000c


	//----- nvinfo : EIATTR_SW_WAR
	.align		4
.L_19:
        /*005c*/ 	.byte	0x04, 0x36
        /*005e*/ 	.short	(.L_21 - .L_20)
.L_20:
        /*0060*/ 	.word	0x00000008
.L_21:


//--------------------- .nv.callgraph             --------------------------
	.section	.nv.callgraph,"",@"SHT_CUDA_CALLGRAPH"
	.align	4
	.sectionentsize	8
	.align		4
        /*0000*/ 	.word	0x00000000
	.align		4
        /*0004*/ 	.word	0xffffffff
	.align		4
        /*0008*/ 	.word	0x00000000
	.align		4
        /*000c*/ 	.word	0xfffffffe
	.align		4
        /*0010*/ 	.word	0x00000000
	.align		4
        /*0014*/ 	.word	0xfffffffd
	.align		4
        /*0018*/ 	.word	0x00000000
	.align		4
        /*001c*/ 	.word	0xfffffffc


//--------------------- .text.triton_poi_fused_add_clamp_15 --------------------------
	.section	.text.triton_poi_fused_add_clamp_15,"ax",@progbits
	.align	128
        .global         triton_poi_fused_add_clamp_15
        .type           triton_poi_fused_add_clamp_15,@function
        .size           triton_poi_fused_add_clamp_15,(.L_x_1 - triton_poi_fused_add_clamp_15)
        .other          triton_poi_fused_add_clamp_15,@"STO_CUDA_ENTRY STV_DEFAULT"
triton_poi_fused_add_clamp_15:
.text.triton_poi_fused_add_clamp_15:
[----:B------:R-:W0:Y:S02]  /*0000*/  LDC R1, c[0x0][0x28] ;  /* 0x00000a00ff017b82 */ /* 0x000e240000000800 */
[----:B------:R-:W1:Y:S01]  /*0010*/  S2R R2, SR_TID.X ;  /* 0x0000000000027919 */ /* 0x000e620000002100 */
[----:B------:R-:W2:Y:S01]  /*0020*/  LDC.64 R4, c[0x0][0x210] ;  /* 0x00008400ff047b82 */ /* 0x000ea20000000a00 */
[----:B------:R-:W3:Y:S01]  /*0030*/  S2R R3, SR_CTAID.X ;  /* 0x0000000000037919 */ /* 0x000ee20000002500 */
[C---:B-1----:R-:W-:Y:S02]  /*0040*/  LOP3.LUT R0, R2.reuse, 0xf, RZ, 0xc0, !PT ;  /* 0x0000000f02007812 */ /* 0x042fe400078ec0ff */
[----:B------:R-:W-:-:S03]  /*0050*/  LOP3.LUT P0, RZ, R2, 0x10, RZ, 0xc0, !PT ;  /* 0x0000001002ff7812 */ /* 0x000fc6000780c0ff */
[----:B---3--:R-:W-:-:S04]  /*0060*/  IMAD R3, R3, 0x10, R0 ;  /* 0x0000001003037824 */ /* 0x008fc800078e0200 */
[C---:B--2---:R-:W-:Y:S01]  /*0070*/  IMAD.WIDE R4, R3.reuse, 0x8, R4 ;  /* 0x0000000803047825 */ /* 0x044fe200078e0204 */
[----:B------:R-:W-:Y:S02]  /*0080*/  I2FP.F32.S32 R0, R3 ;  /* 0x0000000300007245 */ /* 0x000fe40000201400 */
[----:B------:R-:W-:-:S03]  /*0090*/  ISETP.LT.AND P0, PT, R3, 0x10, !P0 ;  /* 0x000000100300780c */ /* 0x000fc60004701270 */
[----:B------:R-:W-:-:S05]  /*00a0*/  FMUL R0, R0, 1.5333333015441894531 ;  /* 0x3fc4444400007820 */ /* 0x000fca0000400000 */
[----:B------:R-:W-:-:S06]  /*00b0*/  FMNMX R0, RZ, R0, !PT ;  /* 0x00000000ff007209 */ /* 0x000fcc0007800000 */
[----:B------:R-:W1:Y:S02]  /*00c0*/  F2I.TRUNC.NTZ R0, R0 ;  /* 0x0000000000007305 */ /* 0x000e64000020f100 */
[----:B-1----:R-:W-:-:S05]  /*00d0*/  VIMNMX R2, R0, 0x16, PT ;  /* 0x0000001600027848 */ /* 0x002fca0003fe0100 */
[----:B------:R-:W-:-:S05]  /*00e0*/  VIADD R2, R2, 0x1 ;  /* 0x0000000102027836 */ /* 0x000fca0000000000 */
[----:B------:R-:W-:Y:S01]  /*00f0*/  SHF.R.S32.HI R3, RZ, 0x1f, R2 ;  /* 0x0000001fff037819 */ /* 0x000fe20000011402 */
[----:B------:R-:W-:Y:S06]  /*0100*/  @!P0 EXIT ;  /* 0x000000000000894d */ /* 0x000fec0003800000 */
[----:B------:R-:W-:Y:S02]  /*0110*/  ULDC.64 UR4, c[0x0][0x208] ;  /* 0x0000820000047ab9 */ /* 0x000fe40000000a00 */
[----:B------:R-:W-:Y:S01]  /*0120*/  STG.E.64 desc[UR4][R4.64], R2 ;  /* 0x0000000204007986 */ /* 0x000fe2000c101b04 */
[----:B------:R-:W-:Y:S05]  /*0130*/  EXIT ;  /* 0x000000000000794d */ /* 0x000fea0003800000 */
.L_x_0:
[----:B------:R-:W-:-:S00]  /*0140*/  BRA `(.L_x_0) ;  /* 0xfffffffc00fc7947 */ /* 0x000fc0000383ffff */
[----:B------:R-:W-:-:S00]  /*0150*/  NOP ;  /* 0x0000000000007918 */ /* 0x000fc00000000000 */
        /* <DEDUP_REMOVED lines=10> */
.L_x_1:


//--------------------- .nv.constant0.triton_poi_fused_add_clamp_15 --------------------------
	.section	.nv.constant0.triton_poi_fused_add_clamp_15,"a",@progbits
	.sectionflags	@""
	.align	4
.nv.constant0.triton_poi_fused_add_clamp_15:
	.zero		540
